	.headerflags	@"EF_CUDA_TEXMODE_UNIFIED EF_CUDA_64BIT_ADDRESS EF_CUDA_ACCELERATORS EF_CUDA_SM90 EF_CUDA_VIRTUAL_SM(EF_CUDA_SM90)"
	.elftype	@"ET_EXEC"


//--------------------- .nv.info                  --------------------------
	.section	.nv.info,"",@"SHT_CUDA_INFO"
	.align	4


	//----- nvinfo : EIATTR_REGCOUNT
	.align		4
        /*0000*/ 	.byte	0x04, 0x2f
        /*0002*/ 	.short	(.L_3 - .L_2)
	.align		4
.L_2:
        /*0004*/ 	.word	index@(triton_poi_fused__native_batch_norm_legit_no_training_relu_30)
        /*0008*/ 	.word	0x00000020


	//----- nvinfo : EIATTR_MIN_STACK_SIZE
	.align		4
.L_3:
        /*000c*/ 	.byte	0x04, 0x12
        /*000e*/ 	.short	(.L_5 - .L_4)
	.align		4
.L_4:
        /*0010*/ 	.word	index@(triton_poi_fused__native_batch_norm_legit_no_training_relu_30)
        /*0014*/ 	.word	0x00000000


	//----- nvinfo : EIATTR_FRAME_SIZE
	.align		4
.L_5:
        /*0018*/ 	.byte	0x04, 0x11
        /*001a*/ 	.short	(.L_7 - .L_6)
	.align		4
.L_6:
        /*001c*/ 	.word	index@(triton_poi_fused__native_batch_norm_legit_no_training_relu_30)
        /*0020*/ 	.word	0x00000000


	//----- nvinfo : EIATTR_MIN_STACK_SIZE
	.align		4
.L_7:
        /*0024*/ 	.byte	0x04, 0x12
        /*0026*/ 	.short	(.L_9 - .L_8)
	.align		4
.L_8:
        /*0028*/ 	.word	index@(triton_poi_fused__native_batch_norm_legit_no_training_relu_30)
        /*002c*/ 	.word	0x00000000
.L_9:


//--------------------- .nv.info.triton_poi_fused__native_batch_norm_legit_no_training_relu_30 --------------------------
	.section	.nv.info.triton_poi_fused__native_batch_norm_legit_no_training_relu_30,"",@"SHT_CUDA_INFO"
	.sectionflags	@""
	.align	4


	//----- nvinfo : EIATTR_CUDA_API_VERSION
	.align		4
        /*0000*/ 	.byte	0x04, 0x37
        /*0002*/ 	.short	(.L_11 - .L_10)
.L_10:
        /*0004*/ 	.word	0x0000007c


	//----- nvinfo : EIATTR_KPARAM_INFO
	.align		4
.L_11:
        /*0008*/ 	.byte	0x04, 0x17
        /*000a*/ 	.short	(.L_13 - .L_12)
.L_12:
        /*000c*/ 	.word	0x00000000
        /*0010*/ 	.short	0x0006
        /*0012*/ 	.short	0x0030
        /*0014*/ 	.byte	0x00, 0xf0, 0x11, 0x00


	//----- nvinfo : EIATTR_KPARAM_INFO
	.align		4
.L_13:
        /*0018*/ 	.byte	0x04, 0x17
        /*001a*/ 	.short	(.L_15 - .L_14)
.L_14:
        /*001c*/ 	.word	0x00000000
        /*0020*/ 	.short	0x0005
        /*0022*/ 	.short	0x0028
        /*0024*/ 	.byte	0x00, 0xf4, 0x21, 0x00


	//----- nvinfo : EIATTR_KPARAM_INFO
	.align		4
.L_15:
        /*0028*/ 	.byte	0x04, 0x17
        /*002a*/ 	.short	(.L_17 - .L_16)
.L_16:
        /*002c*/ 	.word	0x00000000
        /*0030*/ 	.short	0x0004
        /*0032*/ 	.short	0x0020
        /*0034*/ 	.byte	0x00, 0xf4, 0x21, 0x00


	//----- nvinfo : EIATTR_KPARAM_INFO
	.align		4
.L_17:
        /*0038*/ 	.byte	0x04, 0x17
        /*003a*/ 	.short	(.L_19 - .L_18)
.L_18:
        /*003c*/ 	.word	0x00000000
        /*0040*/ 	.short	0x0003
        /*0042*/ 	.short	0x0018
        /*0044*/ 	.byte	0x00, 0xf4, 0x21, 0x00


	//----- nvinfo : EIATTR_KPARAM_INFO
	.align		4
.L_19:
        /*0048*/ 	.byte	0x04, 0x17
        /*004a*/ 	.short	(.L_21 - .L_20)
.L_20:
        /*004c*/ 	.word	0x00000000
        /*0050*/ 	.short	0x0002
        /*0052*/ 	.short	0x0010
        /*0054*/ 	.byte	0x00, 0xf4, 0x21, 0x00


	//----- nvinfo : EIATTR_KPARAM_INFO
	.align		4
.L_21:
        /*0058*/ 	.byte	0x04, 0x17
        /*005a*/ 	.short	(.L_23 - .L_22)
.L_22:
        /*005c*/ 	.word	0x00000000
        /*0060*/ 	.short	0x0001
        /*0062*/ 	.short	0x0008
        /*0064*/ 	.byte	0x00, 0xf4, 0x21, 0x00


	//----- nvinfo : EIATTR_KPARAM_INFO
	.align		4
.L_23:
        /*0068*/ 	.byte	0x04, 0x17
        /*006a*/ 	.short	(.L_25 - .L_24)
.L_24:
        /*006c*/ 	.word	0x00000000
        /*0070*/ 	.short	0x0000
        /*0072*/ 	.short	0x0000
        /*0074*/ 	.byte	0x00, 0xf4, 0x21, 0x00


	//----- nvinfo : EIATTR_SPARSE_MMA_MASK
	.align		4
.L_25:
        /*0078*/ 	.byte	0x03, 0x50
        /*007a*/ 	.short	0x0000


	//----- nvinfo : EIATTR_MAXREG_COUNT
	.align		4
        /*007c*/ 	.byte	0x03, 0x1b
        /*007e*/ 	.short	0x00ff


	//----- nvinfo : EIATTR_EXIT_INSTR_OFFSETS
	.align		4
        /*0080*/ 	.byte	0x04, 0x1c
        /*0082*/ 	.short	(.L_27 - .L_26)


	//   ....[0]....
.L_26:
        /*0084*/ 	.word	0x000006f0


	//----- nvinfo : EIATTR_REQNTID
	.align		4
.L_27:
        /*0088*/ 	.byte	0x04, 0x10
        /*008a*/ 	.short	(.L_29 - .L_28)
.L_28:
        /*008c*/ 	.word	0x00000080
        /*0090*/ 	.word	0x00000001
        /*0094*/ 	.word	0x00000001


	//----- nvinfo : EIATTR_CBANK_PARAM_SIZE
	.align		4
.L_29:
        /*0098*/ 	.byte	0x03, 0x19
        /*009a*/ 	.short	0x0034


	//----- nvinfo : EIATTR_PARAM_CBANK
	.align		4
        /*009c*/ 	.byte	0x04, 0x0a
        /*009e*/ 	.short	(.L_31 - .L_30)
	.align		4
.L_30:
        /*00a0*/ 	.word	index@(.nv.constant0.triton_poi_fused__native_batch_norm_legit_no_training_relu_30)
        /*00a4*/ 	.short	0x0210
        /*00a6*/ 	.short	0x0034


	//----- nvinfo : EIATTR_SW_WAR
	.align		4
.L_31:
        /*00a8*/ 	.byte	0x04, 0x36
        /*00aa*/ 	.short	(.L_33 - .L_32)
.L_32:
        /*00ac*/ 	.word	0x00000008
.L_33:


//--------------------- .nv.callgraph             --------------------------
	.section	.nv.callgraph,"",@"SHT_CUDA_CALLGRAPH"
	.align	4
	.sectionentsize	8
	.align		4
        /*0000*/ 	.word	0x00000000
	.align		4
        /*0004*/ 	.word	0xffffffff
	.align		4
        /*0008*/ 	.word	0x00000000
	.align		4
        /*000c*/ 	.word	0xfffffffe
	.align		4
        /*0010*/ 	.word	0x00000000
	.align		4
        /*0014*/ 	.word	0xfffffffd
	.align		4
        /*0018*/ 	.word	0x00000000
	.align		4
        /*001c*/ 	.word	0xfffffffc


//--------------------- .nv.constant4             --------------------------
	.section	.nv.constant4,"a",@progbits
	.align	8
	.align		8
.nv.constant4:
        /*0000*/ 	.dword	_$_str
	.align		8
        /*0008*/ 	.dword	_$_str_$_2


//--------------------- .text.triton_poi_fused__native_batch_norm_legit_no_training_relu_30 --------------------------
	.section	.text.triton_poi_fused__native_batch_norm_legit_no_training_relu_30,"ax",@progbits
	.align	128
        .global         triton_poi_fused__native_batch_norm_legit_no_training_relu_30
        .type           triton_poi_fused__native_batch_norm_legit_no_training_relu_30,@function
        .size           triton_poi_fused__native_batch_norm_legit_no_training_relu_30,(.L_x_1 - triton_poi_fused__native_batch_norm_legit_no_training_relu_30)
        .other          triton_poi_fused__native_batch_norm_legit_no_training_relu_30,@"STO_CUDA_ENTRY STV_DEFAULT"
triton_poi_fused__native_batch_norm_legit_no_training_relu_30:
.text.triton_poi_fused__native_batch_norm_legit_no_training_relu_30:
[----:B------:R-:W-:Y:S01]  /*0000*/  LDC R1, c[0x0][0x28] ;  /* 0x00000a00ff017b82 */ /* 0x000fe20000000800 */
[----:B------:R-:W1:Y:S01]  /*0010*/  S2R R0, SR_TID.X ;  /* 0x0000000000007919 */ /* 0x000e620000002100 */
[----:B------:R-:W-:-:S06]  /*0020*/  ULDC.64 UR4, c[0x0][0x208] ;  /* 0x0000820000047ab9 */ /* 0x000fcc0000000a00 */
[----:B------:R-:W2:Y:S01]  /*0030*/  LDC.64 R16, c[0x0][0x218] ;  /* 0x00008600ff107b82 */ /* 0x000ea20000000a00 */
[----:B------:R-:W3:Y:S07]  /*0040*/  S2R R3, SR_CTAID.X ;  /* 0x0000000000037919 */ /* 0x000eee0000002500 */
[----:B------:R-:W4:Y:S08]  /*0050*/  LDC.64 R14, c[0x0][0x210] ;  /* 0x00008400ff0e7b82 */ /* 0x000f300000000a00 */
[----:B------:R-:W5:Y:S01]  /*0060*/  LDC.64 R12, c[0x0][0x230] ;  /* 0x00008c00ff0c7b82 */ /* 0x000f620000000a00 */
[----:B-1----:R-:W-:-:S04]  /*0070*/  SHF.L.U32 R0, R0, 0x2, RZ ;  /* 0x0000000200007819 */ /* 0x002fc800000006ff */
[----:B------:R-:W-:-:S04]  /*0080*/  LOP3.LUT R0, R0, 0x1fc, RZ, 0xc0, !PT ;  /* 0x000001fc00007812 */ /* 0x000fc800078ec0ff */
[----:B---3--:R-:W-:Y:S02]  /*0090*/  LEA R18, R3, R0, 0xa ;  /* 0x0000000003127211 */ /* 0x008fe400078e50ff */
[----:B------:R-:W1:Y:S02]  /*00a0*/  LDC.64 R2, c[0x0][0x220] ;  /* 0x00008800ff027b82 */ /* 0x000e640000000a00 */
[----:B------:R-:W-:Y:S01]  /*00b0*/  IADD3 R0, R18, 0x200, RZ ;  /* 0x0000020012007810 */ /* 0x000fe20007ffe0ff */
[----:B------:R-:W-:-:S04]  /*00c0*/  IMAD.HI R4, R18, 0x5397829d, RZ ;  /* 0x5397829d12047827 */ /* 0x000fc800078e02ff */
[----:B------:R-:W-:Y:S01]  /*00d0*/  IMAD.HI R0, R0, 0x5397829d, RZ ;  /* 0x5397829d00007827 */ /* 0x000fe200078e02ff */
[----:B------:R-:W-:-:S04]  /*00e0*/  SHF.R.U32.HI R5, RZ, 0x1f, R4 ;  /* 0x0000001fff057819 */ /* 0x000fc80000011604 */
[----:B------:R-:W-:Y:S02]  /*00f0*/  LEA.HI.SX32 R5, R4, R5, 0x1a ;  /* 0x0000000504057211 */ /* 0x000fe400078fd2ff */
[----:B------:R-:W-:Y:S02]  /*0100*/  SHF.R.U32.HI R7, RZ, 0x1f, R0 ;  /* 0x0000001fff077819 */ /* 0x000fe40000011600 */
[----:B------:R-:W-:Y:S02]  /*0110*/  SHF.R.S32.HI R4, RZ, 0x1f, R5 ;  /* 0x0000001fff047819 */ /* 0x000fe40000011405 */
[----:B------:R-:W-:Y:S02]  /*0120*/  LEA.HI.SX32 R7, R0, R7, 0x1a ;  /* 0x0000000700077211 */ /* 0x000fe400078fd2ff */
[----:B------:R-:W-:Y:S02]  /*0130*/  LEA.HI R4, R4, R5, RZ, 0x9 ;  /* 0x0000000504047211 */ /* 0x000fe400078f48ff */
[----:B------:R-:W-:-:S02]  /*0140*/  SHF.R.S32.HI R0, RZ, 0x1f, R7 ;  /* 0x0000001fff007819 */ /* 0x000fc40000011407 */
[----:B------:R-:W-:Y:S02]  /*0150*/  LOP3.LUT R4, R4, 0xfffffe00, RZ, 0xc0, !PT ;  /* 0xfffffe0004047812 */ /* 0x000fe400078ec0ff */
[----:B------:R-:W-:Y:S02]  /*0160*/  LEA.HI R0, R0, R7, RZ, 0x9 ;  /* 0x0000000700007211 */ /* 0x000fe400078f48ff */
[----:B------:R-:W-:Y:S02]  /*0170*/  IADD3 R23, R5, -R4, RZ ;  /* 0x8000000405177210 */ /* 0x000fe40007ffe0ff */
[----:B------:R-:W-:-:S03]  /*0180*/  LOP3.LUT R0, R0, 0xfffffe00, RZ, 0xc0, !PT ;  /* 0xfffffe0000007812 */ /* 0x000fc600078ec0ff */
[----:B-1----:R-:W-:Y:S01]  /*0190*/  IMAD.WIDE R8, R23, 0x4, R2 ;  /* 0x0000000417087825 */ /* 0x002fe200078e0202 */
[----:B------:R-:W-:-:S04]  /*01a0*/  IADD3 R19, R7, -R0, RZ ;  /* 0x8000000007137210 */ /* 0x000fc80007ffe0ff */
[----:B------:R-:W3:Y:S01]  /*01b0*/  LDG.E.EL R20, desc[UR4][R8.64] ;  /* 0x0000000408147981 */ /* 0x000ee2000c2e1900 */
[----:B------:R-:W-:Y:S02]  /*01c0*/  IMAD.WIDE R10, R19, 0x4, R2 ;  /* 0x00000004130a7825 */ /* 0x000fe400078e0202 */
[----:B------:R-:W1:Y:S03]  /*01d0*/  LDC.64 R2, c[0x0][0x228] ;  /* 0x00008a00ff027b82 */ /* 0x000e660000000a00 */
[----:B------:R-:W3:Y:S01]  /*01e0*/  LDG.E.EL R21, desc[UR4][R10.64] ;  /* 0x000000040a157981 */ /* 0x000ee2000c2e1900 */
[----:B--2---:R-:W-:-:S04]  /*01f0*/  IMAD.WIDE R26, R23, 0x4, R16 ;  /* 0x00000004171a7825 */ /* 0x004fc800078e0210 */
[----:B----4-:R-:W-:Y:S01]  /*0200*/  IMAD.WIDE R14, R18, 0x4, R14 ;  /* 0x00000004120e7825 */ /* 0x010fe200078e020e */
[----:B------:R-:W2:Y:S04]  /*0210*/  LDG.E.EL R0, desc[UR4][R26.64] ;  /* 0x000000041a007981 */ /* 0x000ea8000c2e1900 */
[----:B------:R-:W2:Y:S01]  /*0220*/  LDG.E.128 R4, desc[UR4][R14.64] ;  /* 0x000000040e047981 */ /* 0x000ea2000c1e1d00 */
[----:B------:R-:W-:-:S03]  /*0230*/  IMAD.WIDE R16, R19, 0x4, R16 ;  /* 0x0000000413107825 */ /* 0x000fc600078e0210 */
[----:B------:R-:W4:Y:S04]  /*0240*/  LDG.E.128 R8, desc[UR4][R14.64+0x800] ;  /* 0x000800040e087981 */ /* 0x000f28000c1e1d00 */
[----:B------:R-:W4:Y:S01]  /*0250*/  LDG.E.EL R16, desc[UR4][R16.64] ;  /* 0x0000000410107981 */ /* 0x000f22000c2e1900 */
[----:B01----:R-:W-:-:S04]  /*0260*/  IMAD.WIDE R24, R23, 0x4, R2 ;  /* 0x0000000417187825 */ /* 0x003fc800078e0202 */
[----:B-----5:R-:W-:Y:S02]  /*0270*/  IMAD.WIDE R22, R23, 0x4, R12 ;  /* 0x0000000417167825 */ /* 0x020fe400078e020c */
[----:B------:R-:W5:Y:S04]  /*0280*/  LDG.E.EL R24, desc[UR4][R24.64] ;  /* 0x0000000418187981 */ /* 0x000f68000c2e1900 */
[----:B------:R-:W5:Y:S01]  /*0290*/  LDG.E.EL R23, desc[UR4][R22.64] ;  /* 0x0000000416177981 */ /* 0x000f62000c2e1900 */
[----:B------:R-:W-:-:S04]  /*02a0*/  IMAD.WIDE R2, R19, 0x4, R2 ;  /* 0x0000000413027825 */ /* 0x000fc800078e0202 */
[----:B------:R-:W-:Y:S02]  /*02b0*/  IMAD.WIDE R28, R19, 0x4, R12 ;  /* 0x00000004131c7825 */ /* 0x000fe400078e020c */
[----:B------:R0:W4:Y:S04]  /*02c0*/  LDG.E.EL R12, desc[UR4][R2.64] ;  /* 0x00000004020c7981 */ /* 0x000128000c2e1900 */
[----:B------:R-:W4:Y:S01]  /*02d0*/  LDG.E.EL R13, desc[UR4][R28.64] ;  /* 0x000000041c0d7981 */ /* 0x000f22000c2e1900 */
[----:B0-----:R-:W-:Y:S01]  /*02e0*/  HFMA2.MMA R3, -RZ, RZ, 1.625, 0 ;  /* 0x3e800000ff037435 */ /* 0x001fe200000001ff */
[----:B---3--:R-:W-:-:S04]  /*02f0*/  FADD R20, R20, 0.0010000000474974513054 ;  /* 0x3a83126f14147421 */ /* 0x008fc80000000000 */
[----:B------:R-:W0:Y:S01]  /*0300*/  MUFU.SQRT R19, R20 ;  /* 0x0000001400137308 */ /* 0x000e220000002000 */
[----:B------:R-:W-:-:S07]  /*0310*/  FADD R21, R21, 0.0010000000474974513054 ;  /* 0x3a83126f15157421 */ /* 0x000fce0000000000 */
[----:B------:R-:W1:Y:S01]  /*0320*/  MUFU.SQRT R25, R21 ;  /* 0x0000001500197308 */ /* 0x000e620000002000 */
[C---:B0-----:R-:W-:Y:S02]  /*0330*/  FSETP.GT.AND P0, PT, R19.reuse, 8.50705917302346158658e+37, PT ;  /* 0x7e8000001300780b */ /* 0x041fe40003f04000 */
[----:B------:R-:W-:Y:S02]  /*0340*/  FSETP.GEU.AND P2, PT, R19, 1.175494350822287508e-38, PT ;  /* 0x008000001300780b */ /* 0x000fe40003f4e000 */
[C---:B-1----:R-:W-:Y:S02]  /*0350*/  FSETP.GT.AND P1, PT, R25.reuse, 8.50705917302346158658e+37, PT ;  /* 0x7e8000001900780b */ /* 0x042fe40003f24000 */
[----:B------:R-:W-:-:S07]  /*0360*/  FSETP.GEU.AND P3, PT, R25, 1.175494350822287508e-38, PT ;  /* 0x008000001900780b */ /* 0x000fce0003f6e000 */
[----:B------:R-:W-:-:S04]  /*0370*/  @P0 FMUL R19, R19, 0.25 ;  /* 0x3e80000013130820 */ /* 0x000fc80000400000 */
[----:B------:R-:W-:Y:S01]  /*0380*/  @!P2 FMUL R19, R19, 16777216 ;  /* 0x4b8000001313a820 */ /* 0x000fe20000400000 */
[----:B------:R-:W-:-:S05]  /*0390*/  @P1 FMUL R25, R25, 0.25 ;  /* 0x3e80000019191820 */ /* 0x000fca0000400000 */
[----:B------:R-:W0:Y:S01]  /*03a0*/  MUFU.RCP R19, R19 ;  /* 0x0000001300137308 */ /* 0x000e220000001000 */
[----:B------:R-:W-:Y:S01]  /*03b0*/  @!P3 FMUL R25, R25, 16777216 ;  /* 0x4b8000001919b820 */ /* 0x000fe20000400000 */
[----:B------:R-:W-:-:S06]  /*03c0*/  FSEL R2, R3, 1, P0 ;  /* 0x3f80000003027808 */ /* 0x000fcc0000000000 */
[----:B------:R-:W1:Y:S01]  /*03d0*/  MUFU.RCP R14, R25 ;  /* 0x00000019000e7308 */ /* 0x000e620000001000 */
[----:B------:R-:W-:Y:S01]  /*03e0*/  FSEL R3, R3, 1, P1 ;  /* 0x3f80000003037808 */ /* 0x000fe20000800000 */
[----:B------:R-:W-:Y:S01]  /*03f0*/  @!P2 FMUL R2, R2, 16777216 ;  /* 0x4b8000000202a820 */ /* 0x000fe20000400000 */
[----:B--2---:R-:W-:-:S03]  /*0400*/  FADD R4, R4, -R0 ;  /* 0x8000000004047221 */ /* 0x004fc60000000000 */
[----:B------:R-:W-:Y:S01]  /*0410*/  @!P3 FMUL R3, R3, 16777216 ;  /* 0x4b8000000303b820 */ /* 0x000fe20000400000 */
[----:B0-----:R-:W-:Y:S01]  /*0420*/  FMUL R15, R19, R2 ;  /* 0x00000002130f7220 */ /* 0x001fe20000400000 */
[--C-:B------:R-:W-:Y:S01]  /*0430*/  FADD R20, R5, -R0.reuse ;  /* 0x8000000005147221 */ /* 0x100fe20000000000 */
[--C-:B------:R-:W-:Y:S01]  /*0440*/  FADD R6, R6, -R0.reuse ;  /* 0x8000000006067221 */ /* 0x100fe20000000000 */
[----:B------:R-:W-:Y:S01]  /*0450*/  FADD R0, R7, -R0 ;  /* 0x8000000007007221 */ /* 0x000fe20000000000 */
[C---:B------:R-:W-:Y:S01]  /*0460*/  FMUL R5, R15.reuse, R4 ;  /* 0x000000040f057220 */ /* 0x040fe20000400000 */
[C---:B------:R-:W-:Y:S01]  /*0470*/  FMUL R4, R15.reuse, R20 ;  /* 0x000000140f047220 */ /* 0x040fe20000400000 */
[----:B-1----:R-:W-:Y:S02]  /*0480*/  FMUL R14, R14, R3 ;  /* 0x000000030e0e7220 */ /* 0x002fe40000400000 */
[----:B------:R-:W0:Y:S01]  /*0490*/  LDC.64 R2, c[0x0][0x238] ;  /* 0x00008e00ff027b82 */ /* 0x000e220000000a00 */
[C---:B------:R-:W-:Y:S01]  /*04a0*/  FMUL R20, R15.reuse, R6 ;  /* 0x000000060f147220 */ /* 0x040fe20000400000 */
[----:B------:R-:W-:Y:S01]  /*04b0*/  FMUL R6, R15, R0 ;  /* 0x000000000f067220 */ /* 0x000fe20000400000 */
[--C-:B----4-:R-:W-:Y:S01]  /*04c0*/  FADD R7, R8, -R16.reuse ;  /* 0x8000001008077221 */ /* 0x110fe20000000000 */
[--C-:B------:R-:W-:Y:S01]  /*04d0*/  FADD R9, R9, -R16.reuse ;  /* 0x8000001009097221 */ /* 0x100fe20000000000 */
[--C-:B------:R-:W-:Y:S01]  /*04e0*/  FADD R15, R10, -R16.reuse ;  /* 0x800000100a0f7221 */ /* 0x100fe20000000000 */
[C-C-:B-----5:R-:W-:Y:S01]  /*04f0*/  FFMA R0, R24.reuse, R5, R23.reuse ;  /* 0x0000000518007223 */ /* 0x160fe20000000017 */
[----:B------:R-:W-:Y:S01]  /*0500*/  FADD R11, R11, -R16 ;  /* 0x800000100b0b7221 */ /* 0x000fe20000000000 */
[C-C-:B------:R-:W-:Y:S01]  /*0510*/  FFMA R4, R24.reuse, R4, R23.reuse ;  /* 0x0000000418047223 */ /* 0x140fe20000000017 */
[C-C-:B------:R-:W-:Y:S01]  /*0520*/  FFMA R5, R24.reuse, R20, R23.reuse ;  /* 0x0000001418057223 */ /* 0x140fe20000000017 */
[----:B------:R-:W-:Y:S01]  /*0530*/  FFMA R23, R24, R6, R23 ;  /* 0x0000000618177223 */ /* 0x000fe20000000017 */
[C---:B------:R-:W-:Y:S01]  /*0540*/  FMUL R7, R14.reuse, R7 ;  /* 0x000000070e077220 */ /* 0x040fe20000400000 */
[C---:B------:R-:W-:Y:S01]  /*0550*/  FMUL R8, R14.reuse, R9 ;  /* 0x000000090e087220 */ /* 0x040fe20000400000 */
[C---:B------:R-:W-:Y:S01]  /*0560*/  FMUL R6, R14.reuse, R15 ;  /* 0x0000000f0e067220 */ /* 0x040fe20000400000 */
[----:B------:R-:W-:Y:S01]  /*0570*/  FMUL R14, R14, R11 ;  /* 0x0000000b0e0e7220 */ /* 0x000fe20000400000 */
[C-C-:B------:R-:W-:Y:S01]  /*0580*/  FFMA R9, R12.reuse, R7, R13.reuse ;  /* 0x000000070c097223 */ /* 0x140fe2000000000d */
[C-C-:B------:R-:W-:Y:S01]  /*0590*/  FFMA R8, R12.reuse, R8, R13.reuse ;  /* 0x000000080c087223 */ /* 0x140fe2000000000d */
[C-C-:B------:R-:W-:Y:S01]  /*05a0*/  FFMA R10, R12.reuse, R6, R13.reuse ;  /* 0x000000060c0a7223 */ /* 0x140fe2000000000d */
[----:B------:R-:W-:Y:S01]  /*05b0*/  FFMA R14, R12, R14, R13 ;  /* 0x0000000e0c0e7223 */ /* 0x000fe2000000000d */
[----:B------:R-:W-:-:S02]  /*05c0*/  FSETP.GEU.AND P6, PT, R23, RZ, PT ;  /* 0x000000ff1700720b */ /* 0x000fc40003fce000 */
[----:B------:R-:W-:Y:S02]  /*05d0*/  FSETP.GEU.AND P0, PT, R5, RZ, PT ;  /* 0x000000ff0500720b */ /* 0x000fe40003f0e000 */
[----:B------:R-:W-:Y:S02]  /*05e0*/  FSETP.GEU.AND P1, PT, R4, RZ, PT ;  /* 0x000000ff0400720b */ /* 0x000fe40003f2e000 */
[----:B------:R-:W-:Y:S02]  /*05f0*/  FSETP.GEU.AND P3, PT, R14, RZ, PT ;  /* 0x000000ff0e00720b */ /* 0x000fe40003f6e000 */
[----:B------:R-:W-:Y:S02]  /*0600*/  SEL R7, R23, RZ, P6 ;  /* 0x000000ff17077207 */ /* 0x000fe40003000000 */
[----:B------:R-:W-:Y:S02]  /*0610*/  FSETP.GEU.AND P2, PT, R0, RZ, PT ;  /* 0x000000ff0000720b */ /* 0x000fe40003f4e000 */
[----:B------:R-:W-:-:S02]  /*0620*/  FSETP.GEU.AND P4, PT, R10, RZ, PT ;  /* 0x000000ff0a00720b */ /* 0x000fc40003f8e000 */
[----:B------:R-:W-:Y:S02]  /*0630*/  FSETP.GEU.AND P5, PT, R9, RZ, PT ;  /* 0x000000ff0900720b */ /* 0x000fe40003fae000 */
[----:B------:R-:W-:Y:S02]  /*0640*/  FSETP.GEU.AND P6, PT, R8, RZ, PT ;  /* 0x000000ff0800720b */ /* 0x000fe40003fce000 */
[----:B------:R-:W-:Y:S01]  /*0650*/  SEL R6, R5, RZ, P0 ;  /* 0x000000ff05067207 */ /* 0x000fe20000000000 */
[----:B0-----:R-:W-:Y:S01]  /*0660*/  IMAD.WIDE R2, R18, 0x4, R2 ;  /* 0x0000000412027825 */ /* 0x001fe200078e0202 */
[----:B------:R-:W-:Y:S02]  /*0670*/  SEL R5, R4, RZ, P1 ;  /* 0x000000ff04057207 */ /* 0x000fe40000800000 */
[----:B------:R-:W-:Y:S02]  /*0680*/  SEL R15, R14, RZ, P3 ;  /* 0x000000ff0e0f7207 */ /* 0x000fe40001800000 */
[----:B------:R-:W-:-:S02]  /*0690*/  SEL R4, R0, RZ, P2 ;  /* 0x000000ff00047207 */ /* 0x000fc40001000000 */
[----:B------:R-:W-:Y:S02]  /*06a0*/  SEL R14, R10, RZ, P4 ;  /* 0x000000ff0a0e7207 */ /* 0x000fe40002000000 */
[----:B------:R-:W-:Y:S02]  /*06b0*/  SEL R12, R9, RZ, P5 ;  /* 0x000000ff090c7207 */ /* 0x000fe40002800000 */
[----:B------:R-:W-:Y:S01]  /*06c0*/  SEL R13, R8, RZ, P6 ;  /* 0x000000ff080d7207 */ /* 0x000fe20003000000 */
[----:B------:R-:W-:Y:S04]  /*06d0*/  STG.E.128 desc[UR4][R2.64], R4 ;  /* 0x0000000402007986 */ /* 0x000fe8000c101d04 */
[----:B------:R-:W-:Y:S01]  /*06e0*/  STG.E.128 desc[UR4][R2.64+0x800], R12 ;  /* 0x0008000c02007986 */ /* 0x000fe2000c101d04 */
[----:B------:R-:W-:Y:S05]  /*06f0*/  EXIT ;  /* 0x000000000000794d */ /* 0x000fea0003800000 */
.L_x_0:
[----:B------:R-:W-:-:S00]  /*0700*/  BRA `(.L_x_0) ;  /* 0xfffffffc00fc7947 */ /* 0x000fc0000383ffff */
[----:B------:R-:W-:-:S00]  /*0710*/  NOP ;  /* 0x0000000000007918 */ /* 0x000fc00000000000 */
        /* <DEDUP_REMOVED lines=14> */
.L_x_1:


//--------------------- .nv.global.init           --------------------------
	.section	.nv.global.init,"aw",@progbits
.nv.global.init:
	.type		_$_str,@object
	.size		_$_str,(_$_str_$_2 - _$_str)
_$_str:
        /*0000*/ 	.byte	0x5f, 0x5f, 0x43, 0x55, 0x44, 0x41, 0x5f, 0x46, 0x54, 0x5a, 0x00
	.type		_$_str_$_2,@object
	.size		_$_str_$_2,(.L_1 - _$_str_$_2)
_$_str_$_2:
        /*000b*/ 	.byte	0x5f, 0x5f, 0x43, 0x55, 0x44, 0x41, 0x5f, 0x50, 0x52, 0x45, 0x43, 0x5f, 0x53, 0x51, 0x52, 0x54
        /*001b*/ 	.byte	0x00
.L_1:


//--------------------- .nv.constant0.triton_poi_fused__native_batch_norm_legit_no_training_relu_30 --------------------------
	.section	.nv.constant0.triton_poi_fused__native_batch_norm_legit_no_training_relu_30,"a",@progbits
	.sectionflags	@""
	.align	4
.nv.constant0.triton_poi_fused__native_batch_norm_legit_no_training_relu_30:
	.zero		580
